	.headerflags	@"EF_CUDA_TEXMODE_UNIFIED EF_CUDA_64BIT_ADDRESS EF_CUDA_ACCELERATORS EF_CUDA_SM90 EF_CUDA_VIRTUAL_SM(EF_CUDA_SM90)"
	.elftype	@"ET_EXEC"


//--------------------- .nv.info                  --------------------------
	.section	.nv.info,"",@"SHT_CUDA_INFO"
	.align	4


	//----- nvinfo : EIATTR_REGCOUNT
	.align		4
        /*0000*/ 	.byte	0x04, 0x2f
        /*0002*/ 	.short	(.L_3 - .L_2)
	.align		4
.L_2:
        /*0004*/ 	.word	index@(triton_poi_fused__native_batch_norm_legit_no_training_convolution_57)
        /*0008*/ 	.word	0x00000020


	//----- nvinfo : EIATTR_MIN_STACK_SIZE
	.align		4
.L_3:
        /*000c*/ 	.byte	0x04, 0x12
        /*000e*/ 	.short	(.L_5 - .L_4)
	.align		4
.L_4:
        /*0010*/ 	.word	index@(triton_poi_fused__native_batch_norm_legit_no_training_convolution_57)
        /*0014*/ 	.word	0x00000000


	//----- nvinfo : EIATTR_FRAME_SIZE
	.align		4
.L_5:
        /*0018*/ 	.byte	0x04, 0x11
        /*001a*/ 	.short	(.L_7 - .L_6)
	.align		4
.L_6:
        /*001c*/ 	.word	index@(triton_poi_fused__native_batch_norm_legit_no_training_convolution_57)
        /*0020*/ 	.word	0x00000000


	//----- nvinfo : EIATTR_MIN_STACK_SIZE
	.align		4
.L_7:
        /*0024*/ 	.byte	0x04, 0x12
        /*0026*/ 	.short	(.L_9 - .L_8)
	.align		4
.L_8:
        /*0028*/ 	.word	index@(triton_poi_fused__native_batch_norm_legit_no_training_convolution_57)
        /*002c*/ 	.word	0x00000000
.L_9:


//--------------------- .nv.info.triton_poi_fused__native_batch_norm_legit_no_training_convolution_57 --------------------------
	.section	.nv.info.triton_poi_fused__native_batch_norm_legit_no_training_convolution_57,"",@"SHT_CUDA_INFO"
	.sectionflags	@""
	.align	4


	//----- nvinfo : EIATTR_CUDA_API_VERSION
	.align		4
        /*0000*/ 	.byte	0x04, 0x37
        /*0002*/ 	.short	(.L_11 - .L_10)
.L_10:
        /*0004*/ 	.word	0x0000007c


	//----- nvinfo : EIATTR_KPARAM_INFO
	.align		4
.L_11:
        /*0008*/ 	.byte	0x04, 0x17
        /*000a*/ 	.short	(.L_13 - .L_12)
.L_12:
        /*000c*/ 	.word	0x00000000
        /*0010*/ 	.short	0x0007
        /*0012*/ 	.short	0x0038
        /*0014*/ 	.byte	0x00, 0xf0, 0x11, 0x00


	//----- nvinfo : EIATTR_KPARAM_INFO
	.align		4
.L_13:
        /*0018*/ 	.byte	0x04, 0x17
        /*001a*/ 	.short	(.L_15 - .L_14)
.L_14:
        /*001c*/ 	.word	0x00000000
        /*0020*/ 	.short	0x0006
        /*0022*/ 	.short	0x0030
        /*0024*/ 	.byte	0x00, 0xf4, 0x21, 0x00


	//----- nvinfo : EIATTR_KPARAM_INFO
	.align		4
.L_15:
        /*0028*/ 	.byte	0x04, 0x17
        /*002a*/ 	.short	(.L_17 - .L_16)
.L_16:
        /*002c*/ 	.word	0x00000000
        /*0030*/ 	.short	0x0005
        /*0032*/ 	.short	0x0028
        /*0034*/ 	.byte	0x00, 0xf4, 0x21, 0x00


	//----- nvinfo : EIATTR_KPARAM_INFO
	.align		4
.L_17:
        /*0038*/ 	.byte	0x04, 0x17
        /*003a*/ 	.short	(.L_19 - .L_18)
.L_18:
        /*003c*/ 	.word	0x00000000
        /*0040*/ 	.short	0x0004
        /*0042*/ 	.short	0x0020
        /*0044*/ 	.byte	0x00, 0xf4, 0x21, 0x00


	//----- nvinfo : EIATTR_KPARAM_INFO
	.align		4
.L_19:
        /*0048*/ 	.byte	0x04, 0x17
        /*004a*/ 	.short	(.L_21 - .L_20)
.L_20:
        /*004c*/ 	.word	0x00000000
        /*0050*/ 	.short	0x0003
        /*0052*/ 	.short	0x0018
        /*0054*/ 	.byte	0x00, 0xf4, 0x21, 0x00


	//----- nvinfo : EIATTR_KPARAM_INFO
	.align		4
.L_21:
        /*0058*/ 	.byte	0x04, 0x17
        /*005a*/ 	.short	(.L_23 - .L_22)
.L_22:
        /*005c*/ 	.word	0x00000000
        /*0060*/ 	.short	0x0002
        /*0062*/ 	.short	0x0010
        /*0064*/ 	.byte	0x00, 0xf4, 0x21, 0x00


	//----- nvinfo : EIATTR_KPARAM_INFO
	.align		4
.L_23:
        /*0068*/ 	.byte	0x04, 0x17
        /*006a*/ 	.short	(.L_25 - .L_24)
.L_24:
        /*006c*/ 	.word	0x00000000
        /*0070*/ 	.short	0x0001
        /*0072*/ 	.short	0x0008
        /*0074*/ 	.byte	0x00, 0xf4, 0x21, 0x00


	//----- nvinfo : EIATTR_KPARAM_INFO
	.align		4
.L_25:
        /*0078*/ 	.byte	0x04, 0x17
        /*007a*/ 	.short	(.L_27 - .L_26)
.L_26:
        /*007c*/ 	.word	0x00000000
        /*0080*/ 	.short	0x0000
        /*0082*/ 	.short	0x0000
        /*0084*/ 	.byte	0x00, 0xf4, 0x21, 0x00


	//----- nvinfo : EIATTR_SPARSE_MMA_MASK
	.align		4
.L_27:
        /*0088*/ 	.byte	0x03, 0x50
        /*008a*/ 	.short	0x0000


	//----- nvinfo : EIATTR_MAXREG_COUNT
	.align		4
        /*008c*/ 	.byte	0x03, 0x1b
        /*008e*/ 	.short	0x00ff


	//----- nvinfo : EIATTR_EXIT_INSTR_OFFSETS
	.align		4
        /*0090*/ 	.byte	0x04, 0x1c
        /*0092*/ 	.short	(.L_29 - .L_28)


	//   ....[0]....
.L_28:
        /*0094*/ 	.word	0x00000560


	//   ....[1]....
        /*0098*/ 	.word	0x00000580


	//----- nvinfo : EIATTR_REQNTID
	.align		4
.L_29:
        /*009c*/ 	.byte	0x04, 0x10
        /*009e*/ 	.short	(.L_31 - .L_30)
.L_30:
        /*00a0*/ 	.word	0x00000080
        /*00a4*/ 	.word	0x00000001
        /*00a8*/ 	.word	0x00000001


	//----- nvinfo : EIATTR_CBANK_PARAM_SIZE
	.align		4
.L_31:
        /*00ac*/ 	.byte	0x03, 0x19
        /*00ae*/ 	.short	0x003c


	//----- nvinfo : EIATTR_PARAM_CBANK
	.align		4
        /*00b0*/ 	.byte	0x04, 0x0a
        /*00b2*/ 	.short	(.L_33 - .L_32)
	.align		4
.L_32:
        /*00b4*/ 	.word	index@(.nv.constant0.triton_poi_fused__native_batch_norm_legit_no_training_convolution_57)
        /*00b8*/ 	.short	0x0210
        /*00ba*/ 	.short	0x003c


	//----- nvinfo : EIATTR_SW_WAR
	.align		4
.L_33:
        /*00bc*/ 	.byte	0x04, 0x36
        /*00be*/ 	.short	(.L_35 - .L_34)
.L_34:
        /*00c0*/ 	.word	0x00000008
.L_35:


//--------------------- .nv.callgraph             --------------------------
	.section	.nv.callgraph,"",@"SHT_CUDA_CALLGRAPH"
	.align	4
	.sectionentsize	8
	.align		4
        /*0000*/ 	.word	0x00000000
	.align		4
        /*0004*/ 	.word	0xffffffff
	.align		4
        /*0008*/ 	.word	0x00000000
	.align		4
        /*000c*/ 	.word	0xfffffffe
	.align		4
        /*0010*/ 	.word	0x00000000
	.align		4
        /*0014*/ 	.word	0xfffffffd
	.align		4
        /*0018*/ 	.word	0x00000000
	.align		4
        /*001c*/ 	.word	0xfffffffc


//--------------------- .nv.constant4             --------------------------
	.section	.nv.constant4,"a",@progbits
	.align	8
	.align		8
.nv.constant4:
        /*0000*/ 	.dword	_$_str
	.align		8
        /*0008*/ 	.dword	_$_str_$_2


//--------------------- .text.triton_poi_fused__native_batch_norm_legit_no_training_convolution_57 --------------------------
	.section	.text.triton_poi_fused__native_batch_norm_legit_no_training_convolution_57,"ax",@progbits
	.align	128
        .global         triton_poi_fused__native_batch_norm_legit_no_training_convolution_57
        .type           triton_poi_fused__native_batch_norm_legit_no_training_convolution_57,@function
        .size           triton_poi_fused__native_batch_norm_legit_no_training_convolution_57,(.L_x_1 - triton_poi_fused__native_batch_norm_legit_no_training_convolution_57)
        .other          triton_poi_fused__native_batch_norm_legit_no_training_convolution_57,@"STO_CUDA_ENTRY STV_DEFAULT"
triton_poi_fused__native_batch_norm_legit_no_training_convolution_57:
.text.triton_poi_fused__native_batch_norm_legit_no_training_convolution_57:
[----:B------:R-:W0:Y:S01]  /*0000*/  LDC R1, c[0x0][0x28] ;  /* 0x00000a00ff017b82 */ /* 0x000e220000000800 */
[----:B------:R-:W1:Y:S01]  /*0010*/  S2R R0, SR_TID.X ;  /* 0x0000000000007919 */ /* 0x000e620000002100 */
[----:B------:R-:W-:-:S06]  /*0020*/  HFMA2.MMA R6, -RZ, RZ, 0, 0 ;  /* 0x00000000ff067435 */ /* 0x000fcc00000001ff */
[----:B------:R-:W2:Y:S01]  /*0030*/  LDC.64 R8, c[0x0][0x228] ;  /* 0x00008a00ff087b82 */ /* 0x000ea20000000a00 */
[----:B------:R-:W-:Y:S01]  /*0040*/  MOV R2, RZ ;  /* 0x000000ff00027202 */ /* 0x000fe20000000f00 */
[----:B------:R-:W3:Y:S01]  /*0050*/  S2R R7, SR_CTAID.X ;  /* 0x0000000000077919 */ /* 0x000ee20000002500 */
[----:B------:R-:W-:-:S05]  /*0060*/  ULDC.64 UR4, c[0x0][0x208] ;  /* 0x0000820000047ab9 */ /* 0x000fca0000000a00 */
[----:B------:R-:W4:Y:S08]  /*0070*/  LDC.64 R16, c[0x0][0x218] ;  /* 0x00008600ff107b82 */ /* 0x000f300000000a00 */
[----:B------:R-:W5:Y:S08]  /*0080*/  LDC.64 R20, c[0x0][0x220] ;  /* 0x00008800ff147b82 */ /* 0x000f700000000a00 */
[----:B------:R-:W5:Y:S01]  /*0090*/  LDC.64 R12, c[0x0][0x238] ;  /* 0x00008e00ff0c7b82 */ /* 0x000f620000000a00 */
[----:B-1----:R-:W-:-:S04]  /*00a0*/  SHF.L.U32 R0, R0, 0x1, RZ ;  /* 0x0000000100007819 */ /* 0x002fc800000006ff */
[----:B------:R-:W-:-:S04]  /*00b0*/  LOP3.LUT R0, R0, 0xfe, RZ, 0xc0, !PT ;  /* 0x000000fe00007812 */ /* 0x000fc800078ec0ff */
[----:B---3--:R-:W-:-:S04]  /*00c0*/  LEA R7, R7, R0, 0x8 ;  /* 0x0000000007077211 */ /* 0x008fc800078e40ff */
[----:B------:R-:W-:Y:S01]  /*00d0*/  IADD3 R3, R7, 0x1, RZ ;  /* 0x0000000107037810 */ /* 0x000fe20007ffe0ff */
[C---:B------:R-:W-:Y:S01]  /*00e0*/  IMAD.HI R0, R7.reuse, -0xf803c1f, R6 ;  /* 0xf07fc3e107007827 */ /* 0x040fe200078e0206 */
[----:B------:R-:W-:-:S03]  /*00f0*/  ISETP.GE.AND P4, PT, R7, 0x2210, PT ;  /* 0x000022100700780c */ /* 0x000fc60003f86270 */
[----:B------:R-:W-:Y:S01]  /*0100*/  IMAD.HI R4, R3, -0xf803c1f, R2 ;  /* 0xf07fc3e103047827 */ /* 0x000fe200078e0202 */
[----:B------:R-:W-:-:S04]  /*0110*/  SHF.R.U32.HI R5, RZ, 0x1f, R0 ;  /* 0x0000001fff057819 */ /* 0x000fc80000011600 */
[----:B------:R-:W-:Y:S02]  /*0120*/  SHF.R.U32.HI R11, RZ, 0x1f, R4 ;  /* 0x0000001fff0b7819 */ /* 0x000fe40000011604 */
[----:B------:R-:W-:Y:S01]  /*0130*/  LEA.HI.SX32 R5, R0, R5, 0x17 ;  /* 0x0000000500057211 */ /* 0x000fe200078fbaff */
[----:B------:R-:W-:Y:S01]  /*0140*/  HFMA2.MMA R0, -RZ, RZ, 0, 0 ;  /* 0x00000000ff007435 */ /* 0x000fe200000001ff */
[----:B------:R-:W-:-:S03]  /*0150*/  LEA.HI.SX32 R11, R4, R11, 0x17 ;  /* 0x0000000b040b7211 */ /* 0x000fc600078fbaff */
[----:B------:R-:W-:Y:S01]  /*0160*/  IMAD R2, R5, -0x221, R7 ;  /* 0xfffffddf05027824 */ /* 0x000fe200078e0207 */
[----:B------:R-:W-:Y:S01]  /*0170*/  CS2R R4, SRZ ;  /* 0x0000000000047805 */ /* 0x000fe2000001ff00 */
[----:B------:R-:W-:Y:S02]  /*0180*/  IMAD R3, R11, -0x221, R3 ;  /* 0xfffffddf0b037824 */ /* 0x000fe400078e0203 */
[C-C-:B--2---:R-:W-:Y:S01]  /*0190*/  IMAD.WIDE R14, R2.reuse, 0x4, R8.reuse ;  /* 0x00000004020e7825 */ /* 0x144fe200078e0208 */
[----:B------:R-:W1:Y:S03]  /*01a0*/  LDC.64 R10, c[0x0][0x230] ;  /* 0x00008c00ff0a7b82 */ /* 0x000e660000000a00 */
[----:B------:R-:W-:Y:S01]  /*01b0*/  IMAD.WIDE R18, R3, 0x4, R8 ;  /* 0x0000000403127825 */ /* 0x000fe200078e0208 */
[----:B------:R2:W3:Y:S04]  /*01c0*/  @!P4 LDG.E.EL R4, desc[UR4][R14.64] ;  /* 0x000000040e04c981 */ /* 0x0004e8000c2e1900 */
[----:B------:R5:W3:Y:S01]  /*01d0*/  @!P4 LDG.E.EL R0, desc[UR4][R18.64] ;  /* 0x000000041200c981 */ /* 0x000ae2000c2e1900 */
[----:B------:R-:W1:Y:S01]  /*01e0*/  LDC.64 R8, c[0x0][0x210] ;  /* 0x00008400ff087b82 */ /* 0x000e620000000a00 */
[----:B----4-:R-:W-:Y:S01]  /*01f0*/  IMAD.WIDE R24, R2, 0x4, R16 ;  /* 0x0000000402187825 */ /* 0x010fe200078e0210 */
[----:B--2---:R-:W-:-:S03]  /*0200*/  CS2R R14, SRZ ;  /* 0x00000000000e7805 */ /* 0x004fc6000001ff00 */
[C---:B------:R-:W-:Y:S01]  /*0210*/  IMAD.WIDE R16, R3.reuse, 0x4, R16 ;  /* 0x0000000403107825 */ /* 0x040fe200078e0210 */
[----:B------:R-:W-:Y:S01]  /*0220*/  CS2R R22, SRZ ;  /* 0x0000000000167805 */ /* 0x000fe2000001ff00 */
[----:B------:R-:W2:Y:S02]  /*0230*/  @!P4 LDG.E.EL R5, desc[UR4][R24.64] ;  /* 0x000000041805c981 */ /* 0x000ea4000c2e1900 */
[C-C-:B-----5:R-:W-:Y:S02]  /*0240*/  IMAD.WIDE R18, R2.reuse, 0x4, R20.reuse ;  /* 0x0000000402127825 */ /* 0x160fe400078e0214 */
[----:B------:R4:W5:Y:S02]  /*0250*/  @!P4 LDG.E.EL R6, desc[UR4][R16.64] ;  /* 0x000000041006c981 */ /* 0x000964000c2e1900 */
[----:B------:R-:W-:Y:S02]  /*0260*/  IMAD.WIDE R20, R3, 0x4, R20 ;  /* 0x0000000403147825 */ /* 0x000fe400078e0214 */
[----:B------:R-:W2:Y:S02]  /*0270*/  @!P4 LDG.E.EL R23, desc[UR4][R18.64] ;  /* 0x000000041217c981 */ /* 0x000ea4000c2e1900 */
[----:B01----:R-:W-:Y:S01]  /*0280*/  IMAD.WIDE R8, R7, 0x4, R8 ;  /* 0x0000000407087825 */ /* 0x003fe200078e0208 */
[----:B----4-:R-:W-:Y:S01]  /*0290*/  HFMA2.MMA R16, -RZ, RZ, 0, 0 ;  /* 0x00000000ff107435 */ /* 0x010fe200000001ff */
[----:B------:R-:W4:Y:S04]  /*02a0*/  @!P4 LDG.E.EL R22, desc[UR4][R20.64] ;  /* 0x000000041416c981 */ /* 0x000f28000c2e1900 */
[----:B------:R-:W2:Y:S01]  /*02b0*/  @!P4 LDG.E.64 R14, desc[UR4][R8.64] ;  /* 0x00000004080ec981 */ /* 0x000ea2000c1e1b00 */
[----:B------:R-:W-:Y:S01]  /*02c0*/  IMAD.WIDE R24, R2, 0x4, R10 ;  /* 0x0000000402187825 */ /* 0x000fe200078e020a */
[----:B------:R-:W-:-:S03]  /*02d0*/  MOV R29, RZ ;  /* 0x000000ff001d7202 */ /* 0x000fc60000000f00 */
[----:B------:R-:W-:-:S04]  /*02e0*/  IMAD.WIDE R26, R2, 0x4, R12 ;  /* 0x00000004021a7825 */ /* 0x000fc800078e020c */
[C---:B------:R-:W-:Y:S01]  /*02f0*/  IMAD.WIDE R10, R3.reuse, 0x4, R10 ;  /* 0x00000004030a7825 */ /* 0x040fe200078e020a */
[----:B------:R-:W4:Y:S03]  /*0300*/  @!P4 LDG.E.EL R29, desc[UR4][R26.64] ;  /* 0x000000041a1dc981 */ /* 0x000f26000c2e1900 */
[----:B------:R-:W-:Y:S01]  /*0310*/  IMAD.WIDE R12, R3, 0x4, R12 ;  /* 0x00000004030c7825 */ /* 0x000fe200078e020c */
[----:B------:R-:W-:-:S04]  /*0320*/  CS2R R2, SRZ ;  /* 0x0000000000027805 */ /* 0x000fc8000001ff00 */
[----:B------:R0:W4:Y:S04]  /*0330*/  @!P4 LDG.E.EL R16, desc[UR4][R12.64] ;  /* 0x000000040c10c981 */ /* 0x000128000c2e1900 */
[----:B------:R-:W4:Y:S04]  /*0340*/  @!P4 LDG.E.EL R2, desc[UR4][R24.64] ;  /* 0x000000041802c981 */ /* 0x000f28000c2e1900 */
[----:B------:R1:W4:Y:S01]  /*0350*/  @!P4 LDG.E.EL R3, desc[UR4][R10.64] ;  /* 0x000000040a03c981 */ /* 0x000322000c2e1900 */
[----:B0-----:R-:W-:Y:S01]  /*0360*/  MOV R13, 0x3e800000 ;  /* 0x3e800000000d7802 */ /* 0x001fe20000000f00 */
[----:B-1----:R-:W0:Y:S02]  /*0370*/  LDC.64 R10, c[0x0][0x240] ;  /* 0x00009000ff0a7b82 */ /* 0x002e240000000a00 */
[----:B0-----:R-:W-:-:S04]  /*0380*/  IMAD.WIDE R10, R7, 0x4, R10 ;  /* 0x00000004070a7825 */ /* 0x001fc800078e020a */
[----:B---3--:R-:W-:Y:S01]  /*0390*/  FADD R4, R4, 9.9999997473787516356e-06 ;  /* 0x3727c5ac04047421 */ /* 0x008fe20000000000 */
[----:B------:R-:W-:-:S03]  /*03a0*/  FADD R0, R0, 9.9999997473787516356e-06 ;  /* 0x3727c5ac00007421 */ /* 0x000fc60000000000 */
[----:B------:R-:W0:Y:S08]  /*03b0*/  MUFU.SQRT R17, R4 ;  /* 0x0000000400117308 */ /* 0x000e300000002000 */
[----:B------:R-:W1:Y:S01]  /*03c0*/  MUFU.SQRT R18, R0 ;  /* 0x0000000000127308 */ /* 0x000e620000002000 */
[C---:B0-----:R-:W-:Y:S02]  /*03d0*/  FSETP.GT.AND P0, PT, R17.reuse, 8.50705917302346158658e+37, PT ;  /* 0x7e8000001100780b */ /* 0x041fe40003f04000 */
[----:B------:R-:W-:-:S02]  /*03e0*/  FSETP.GEU.AND P2, PT, R17, 1.175494350822287508e-38, PT ;  /* 0x008000001100780b */ /* 0x000fc40003f4e000 */
[C---:B-1----:R-:W-:Y:S02]  /*03f0*/  FSETP.GT.AND P1, PT, R18.reuse, 8.50705917302346158658e+37, PT ;  /* 0x7e8000001200780b */ /* 0x042fe40003f24000 */
[----:B------:R-:W-:-:S07]  /*0400*/  FSETP.GEU.AND P3, PT, R18, 1.175494350822287508e-38, PT ;  /* 0x008000001200780b */ /* 0x000fce0003f6e000 */
[----:B------:R-:W-:-:S04]  /*0410*/  @P0 FMUL R17, R17, 0.25 ;  /* 0x3e80000011110820 */ /* 0x000fc80000400000 */
[----:B------:R-:W-:Y:S01]  /*0420*/  @!P2 FMUL R17, R17, 16777216 ;  /* 0x4b8000001111a820 */ /* 0x000fe20000400000 */
[----:B------:R-:W-:-:S04]  /*0430*/  @P1 FMUL R18, R18, 0.25 ;  /* 0x3e80000012121820 */ /* 0x000fc80000400000 */
[----:B------:R-:W-:Y:S01]  /*0440*/  @!P3 FMUL R18, R18, 16777216 ;  /* 0x4b8000001212b820 */ /* 0x000fe20000400000 */
[----:B------:R-:W0:Y:S01]  /*0450*/  MUFU.RCP R17, R17 ;  /* 0x0000001100117308 */ /* 0x000e220000001000 */
[----:B------:R-:W-:-:S07]  /*0460*/  FSEL R0, R13, 1, P0 ;  /* 0x3f8000000d007808 */ /* 0x000fce0000000000 */
[----:B------:R-:W1:Y:S01]  /*0470*/  MUFU.RCP R18, R18 ;  /* 0x0000001200127308 */ /* 0x000e620000001000 */
[----:B------:R-:W-:Y:S01]  /*0480*/  FSEL R13, R13, 1, P1 ;  /* 0x3f8000000d0d7808 */ /* 0x000fe20000800000 */
[----:B------:R-:W-:Y:S01]  /*0490*/  @!P2 FMUL R0, R0, 16777216 ;  /* 0x4b8000000000a820 */ /* 0x000fe20000400000 */
[----:B--2---:R-:W-:Y:S01]  /*04a0*/  FADD R14, R5, R14 ;  /* 0x0000000e050e7221 */ /* 0x004fe20000000000 */
[----:B-----5:R-:W-:Y:S02]  /*04b0*/  FADD R15, R6, R15 ;  /* 0x0000000f060f7221 */ /* 0x020fe40000000000 */
[----:B------:R-:W-:Y:S01]  /*04c0*/  @!P3 FMUL R13, R13, 16777216 ;  /* 0x4b8000000d0db820 */ /* 0x000fe20000400000 */
[----:B0-----:R-:W-:Y:S01]  /*04d0*/  FMUL R0, R17, R0 ;  /* 0x0000000011007220 */ /* 0x001fe20000400000 */
[----:B------:R-:W-:Y:S01]  /*04e0*/  FADD R23, R14, -R23 ;  /* 0x800000170e177221 */ /* 0x000fe20000000000 */
[----:B----4-:R-:W-:Y:S01]  /*04f0*/  FADD R22, R15, -R22 ;  /* 0x800000160f167221 */ /* 0x010fe20000000000 */
[----:B------:R0:W-:Y:S01]  /*0500*/  @!P4 STG.E.64 desc[UR4][R8.64], R14 ;  /* 0x0000000e0800c986 */ /* 0x0001e2000c101b04 */
[----:B-1----:R-:W-:Y:S01]  /*0510*/  FMUL R13, R18, R13 ;  /* 0x0000000d120d7220 */ /* 0x002fe20000400000 */
[----:B------:R-:W-:-:S03]  /*0520*/  FMUL R0, R23, R0 ;  /* 0x0000000017007220 */ /* 0x000fc60000400000 */
[----:B------:R-:W-:Y:S01]  /*0530*/  FMUL R13, R22, R13 ;  /* 0x0000000d160d7220 */ /* 0x000fe20000400000 */
[----:B------:R-:W-:-:S03]  /*0540*/  FFMA R2, R0, R2, R29 ;  /* 0x0000000200027223 */ /* 0x000fc6000000001d */
[----:B------:R-:W-:Y:S01]  /*0550*/  FFMA R3, R13, R3, R16 ;  /* 0x000000030d037223 */ /* 0x000fe20000000010 */
[----:B0-----:R-:W-:Y:S06]  /*0560*/  @P4 EXIT ;  /* 0x000000000000494d */ /* 0x001fec0003800000 */
[----:B------:R-:W-:Y:S01]  /*0570*/  STG.E.64 desc[UR4][R10.64], R2 ;  /* 0x000000020a007986 */ /* 0x000fe2000c101b04 */
[----:B------:R-:W-:Y:S05]  /*0580*/  EXIT ;  /* 0x000000000000794d */ /* 0x000fea0003800000 */
.L_x_0:
[----:B------:R-:W-:-:S00]  /*0590*/  BRA `(.L_x_0) ;  /* 0xfffffffc00fc7947 */ /* 0x000fc0000383ffff */
[----:B------:R-:W-:-:S00]  /*05a0*/  NOP ;  /* 0x0000000000007918 */ /* 0x000fc00000000000 */
        /* <DEDUP_REMOVED lines=13> */
.L_x_1:


//--------------------- .nv.global.init           --------------------------
	.section	.nv.global.init,"aw",@progbits
.nv.global.init:
	.type		_$_str,@object
	.size		_$_str,(_$_str_$_2 - _$_str)
_$_str:
        /*0000*/ 	.byte	0x5f, 0x5f, 0x43, 0x55, 0x44, 0x41, 0x5f, 0x46, 0x54, 0x5a, 0x00
	.type		_$_str_$_2,@object
	.size		_$_str_$_2,(.L_1 - _$_str_$_2)
_$_str_$_2:
        /*000b*/ 	.byte	0x5f, 0x5f, 0x43, 0x55, 0x44, 0x41, 0x5f, 0x50, 0x52, 0x45, 0x43, 0x5f, 0x53, 0x51, 0x52, 0x54
        /*001b*/ 	.byte	0x00
.L_1:


//--------------------- .nv.constant0.triton_poi_fused__native_batch_norm_legit_no_training_convolution_57 --------------------------
	.section	.nv.constant0.triton_poi_fused__native_batch_norm_legit_no_training_convolution_57,"a",@progbits
	.sectionflags	@""
	.align	4
.nv.constant0.triton_poi_fused__native_batch_norm_legit_no_training_convolution_57:
	.zero		588
